	.headerflags	@"EF_CUDA_TEXMODE_UNIFIED EF_CUDA_64BIT_ADDRESS EF_CUDA_ACCELERATORS EF_CUDA_SM90 EF_CUDA_VIRTUAL_SM(EF_CUDA_SM90)"
	.elftype	@"ET_EXEC"


//--------------------- .nv.info                  --------------------------
	.section	.nv.info,"",@"SHT_CUDA_INFO"
	.align	4


	//----- nvinfo : EIATTR_REGCOUNT
	.align		4
        /*0000*/ 	.byte	0x04, 0x2f
        /*0002*/ 	.short	(.L_1 - .L_0)
	.align		4
.L_0:
        /*0004*/ 	.word	index@(triton_poi_fused_constant_pad_nd_convolution_3)
        /*0008*/ 	.word	0x0000000f


	//----- nvinfo : EIATTR_MIN_STACK_SIZE
	.align		4
.L_1:
        /*000c*/ 	.byte	0x04, 0x12
        /*000e*/ 	.short	(.L_3 - .L_2)
	.align		4
.L_2:
        /*0010*/ 	.word	index@(triton_poi_fused_constant_pad_nd_convolution_3)
        /*0014*/ 	.word	0x00000000


	//----- nvinfo : EIATTR_FRAME_SIZE
	.align		4
.L_3:
        /*0018*/ 	.byte	0x04, 0x11
        /*001a*/ 	.short	(.L_5 - .L_4)
	.align		4
.L_4:
        /*001c*/ 	.word	index@(triton_poi_fused_constant_pad_nd_convolution_3)
        /*0020*/ 	.word	0x00000000


	//----- nvinfo : EIATTR_MIN_STACK_SIZE
	.align		4
.L_5:
        /*0024*/ 	.byte	0x04, 0x12
        /*0026*/ 	.short	(.L_7 - .L_6)
	.align		4
.L_6:
        /*0028*/ 	.word	index@(triton_poi_fused_constant_pad_nd_convolution_3)
        /*002c*/ 	.word	0x00000000
.L_7:


//--------------------- .nv.info.triton_poi_fused_constant_pad_nd_convolution_3 --------------------------
	.section	.nv.info.triton_poi_fused_constant_pad_nd_convolution_3,"",@"SHT_CUDA_INFO"
	.sectionflags	@""
	.align	4


	//----- nvinfo : EIATTR_CUDA_API_VERSION
	.align		4
        /*0000*/ 	.byte	0x04, 0x37
        /*0002*/ 	.short	(.L_9 - .L_8)
.L_8:
        /*0004*/ 	.word	0x0000007c


	//----- nvinfo : EIATTR_KPARAM_INFO
	.align		4
.L_9:
        /*0008*/ 	.byte	0x04, 0x17
        /*000a*/ 	.short	(.L_11 - .L_10)
.L_10:
        /*000c*/ 	.word	0x00000000
        /*0010*/ 	.short	0x0003
        /*0012*/ 	.short	0x0018
        /*0014*/ 	.byte	0x00, 0xf0, 0x11, 0x00


	//----- nvinfo : EIATTR_KPARAM_INFO
	.align		4
.L_11:
        /*0018*/ 	.byte	0x04, 0x17
        /*001a*/ 	.short	(.L_13 - .L_12)
.L_12:
        /*001c*/ 	.word	0x00000000
        /*0020*/ 	.short	0x0002
        /*0022*/ 	.short	0x0010
        /*0024*/ 	.byte	0x00, 0xf4, 0x21, 0x00


	//----- nvinfo : EIATTR_KPARAM_INFO
	.align		4
.L_13:
        /*0028*/ 	.byte	0x04, 0x17
        /*002a*/ 	.short	(.L_15 - .L_14)
.L_14:
        /*002c*/ 	.word	0x00000000
        /*0030*/ 	.short	0x0001
        /*0032*/ 	.short	0x0008
        /*0034*/ 	.byte	0x00, 0xf4, 0x21, 0x00


	//----- nvinfo : EIATTR_KPARAM_INFO
	.align		4
.L_15:
        /*0038*/ 	.byte	0x04, 0x17
        /*003a*/ 	.short	(.L_17 - .L_16)
.L_16:
        /*003c*/ 	.word	0x00000000
        /*0040*/ 	.short	0x0000
        /*0042*/ 	.short	0x0000
        /*0044*/ 	.byte	0x00, 0xf4, 0x21, 0x00


	//----- nvinfo : EIATTR_SPARSE_MMA_MASK
	.align		4
.L_17:
        /*0048*/ 	.byte	0x03, 0x50
        /*004a*/ 	.short	0x0000


	//----- nvinfo : EIATTR_MAXREG_COUNT
	.align		4
        /*004c*/ 	.byte	0x03, 0x1b
        /*004e*/ 	.short	0x00ff


	//----- nvinfo : EIATTR_EXIT_INSTR_OFFSETS
	.align		4
        /*0050*/ 	.byte	0x04, 0x1c
        /*0052*/ 	.short	(.L_19 - .L_18)


	//   ....[0]....
.L_18:
        /*0054*/ 	.word	0x00000320


	//   ....[1]....
        /*0058*/ 	.word	0x00000340


	//----- nvinfo : EIATTR_REQNTID
	.align		4
.L_19:
        /*005c*/ 	.byte	0x04, 0x10
        /*005e*/ 	.short	(.L_21 - .L_20)
.L_20:
        /*0060*/ 	.word	0x00000080
        /*0064*/ 	.word	0x00000001
        /*0068*/ 	.word	0x00000001


	//----- nvinfo : EIATTR_CBANK_PARAM_SIZE
	.align		4
.L_21:
        /*006c*/ 	.byte	0x03, 0x19
        /*006e*/ 	.short	0x001c


	//----- nvinfo : EIATTR_PARAM_CBANK
	.align		4
        /*0070*/ 	.byte	0x04, 0x0a
        /*0072*/ 	.short	(.L_23 - .L_22)
	.align		4
.L_22:
        /*0074*/ 	.word	index@(.nv.constant0.triton_poi_fused_constant_pad_nd_convolution_3)
        /*0078*/ 	.short	0x0210
        /*007a*/ 	.short	0x001c


	//----- nvinfo : EIATTR_SW_WAR
	.align		4
.L_23:
        /*007c*/ 	.byte	0x04, 0x36
        /*007e*/ 	.short	(.L_25 - .L_24)
.L_24:
        /*0080*/ 	.word	0x00000008
.L_25:


//--------------------- .nv.callgraph             --------------------------
	.section	.nv.callgraph,"",@"SHT_CUDA_CALLGRAPH"
	.align	4
	.sectionentsize	8
	.align		4
        /*0000*/ 	.word	0x00000000
	.align		4
        /*0004*/ 	.word	0xffffffff
	.align		4
        /*0008*/ 	.word	0x00000000
	.align		4
        /*000c*/ 	.word	0xfffffffe
	.align		4
        /*0010*/ 	.word	0x00000000
	.align		4
        /*0014*/ 	.word	0xfffffffd
	.align		4
        /*0018*/ 	.word	0x00000000
	.align		4
        /*001c*/ 	.word	0xfffffffc


//--------------------- .text.triton_poi_fused_constant_pad_nd_convolution_3 --------------------------
	.section	.text.triton_poi_fused_constant_pad_nd_convolution_3,"ax",@progbits
	.align	128
        .global         triton_poi_fused_constant_pad_nd_convolution_3
        .type           triton_poi_fused_constant_pad_nd_convolution_3,@function
        .size           triton_poi_fused_constant_pad_nd_convolution_3,(.L_x_1 - triton_poi_fused_constant_pad_nd_convolution_3)
        .other          triton_poi_fused_constant_pad_nd_convolution_3,@"STO_CUDA_ENTRY STV_DEFAULT"
triton_poi_fused_constant_pad_nd_convolution_3:
.text.triton_poi_fused_constant_pad_nd_convolution_3:
[----:B------:R-:W0:Y:S02]  /*0000*/  LDC R1, c[0x0][0x28] ;  /* 0x00000a00ff017b82 */ /* 0x000e240000000800 */
[----:B------:R-:W1:Y:S01]  /*0010*/  S2R R0, SR_TID.X ;  /* 0x0000000000007919 */ /* 0x000e620000002100 */
[----:B------:R-:W-:Y:S01]  /*0020*/  ULDC.64 UR4, c[0x0][0x210] ;  /* 0x0000840000047ab9 */ /* 0x000fe20000000a00 */
[----:B------:R-:W2:Y:S01]  /*0030*/  S2R R5, SR_CTAID.X ;  /* 0x0000000000057919 */ /* 0x000ea20000002500 */
[----:B-1----:R-:W-:Y:S01]  /*0040*/  IMAD.SHL.U32 R0, R0, 0x2, RZ ;  /* 0x0000000200007824 */ /* 0x002fe200078e00ff */
[----:B--2---:R-:W-:-:S04]  /*0050*/  SHF.R.S32.HI R3, RZ, 0x17, R5 ;  /* 0x00000017ff037819 */ /* 0x004fc80000011405 */
[----:B------:R-:W-:Y:S02]  /*0060*/  LOP3.LUT R0, R0, 0xfe, RZ, 0xc0, !PT ;  /* 0x000000fe00007812 */ /* 0x000fe400078ec0ff */
[----:B------:R-:W-:-:S03]  /*0070*/  SGXT R3, R3, 0x1 ;  /* 0x000000010303781a */ /* 0x000fc60000000200 */
[----:B------:R-:W-:-:S04]  /*0080*/  IMAD R0, R5, 0x100, R0 ;  /* 0x0000010005007824 */ /* 0x000fc800078e0200 */
[----:B------:R-:W-:Y:S01]  /*0090*/  IMAD.HI R6, R0, 0x2aaaaaab, RZ ;  /* 0x2aaaaaab00067827 */ /* 0x000fe200078e02ff */
[----:B------:R-:W-:-:S04]  /*00a0*/  LEA.HI R3, R3, R0, RZ, 0x2 ;  /* 0x0000000003037211 */ /* 0x000fc800078f10ff */
[----:B------:R-:W-:Y:S02]  /*00b0*/  SHF.R.S32.HI R4, RZ, 0x2, R3 ;  /* 0x00000002ff047819 */ /* 0x000fe40000011403 */
[----:B------:R-:W-:-:S03]  /*00c0*/  SHF.R.U32.HI R7, RZ, 0x1f, R6 ;  /* 0x0000001fff077819 */ /* 0x000fc60000011606 */
[----:B------:R-:W-:Y:S01]  /*00d0*/  IMAD.HI R2, R4, 0x2aaaaaab, RZ ;  /* 0x2aaaaaab04027827 */ /* 0x000fe200078e02ff */
[----:B------:R-:W-:-:S04]  /*00e0*/  LEA.HI.SX32 R7, R6, R7, 0x1e ;  /* 0x0000000706077211 */ /* 0x000fc800078ff2ff */
[----:B------:R-:W-:Y:S01]  /*00f0*/  LEA.HI R2, R2, R2, RZ, 0x1 ;  /* 0x0000000202027211 */ /* 0x000fe200078f08ff */
[----:B------:R-:W-:-:S04]  /*0100*/  IMAD.SHL.U32 R11, R7, 0x10, RZ ;  /* 0x00000010070b7824 */ /* 0x000fc800078e00ff */
[----:B------:R-:W-:Y:S02]  /*0110*/  IMAD R5, R2, 0x6, RZ ;  /* 0x0000000602057824 */ /* 0x000fe400078e02ff */
[----:B------:R-:W1:Y:S03]  /*0120*/  LDC.64 R2, c[0x0][0x218] ;  /* 0x00008600ff027b82 */ /* 0x000e660000000a00 */
[----:B------:R-:W-:Y:S02]  /*0130*/  LOP3.LUT R9, RZ, R5, RZ, 0x33, !PT ;  /* 0x00000005ff097212 */ /* 0x000fe400078e33ff */
[----:B------:R-:W-:-:S03]  /*0140*/  LEA.HI R5, R7, R7, RZ, 0x2 ;  /* 0x0000000707057211 */ /* 0x000fc600078f10ff */
[----:B------:R-:W-:Y:S01]  /*0150*/  IMAD.IADD R9, R4, 0x1, R9 ;  /* 0x0000000104097824 */ /* 0x000fe200078e0209 */
[----:B------:R-:W-:Y:S01]  /*0160*/  LOP3.LUT R6, R5, 0xfffffffc, RZ, 0xc0, !PT ;  /* 0xfffffffc05067812 */ /* 0x000fe200078ec0ff */
[----:B------:R-:W-:-:S03]  /*0170*/  IMAD R4, R7, -0x18, R0 ;  /* 0xffffffe807047824 */ /* 0x000fc600078e0200 */
[----:B------:R-:W-:Y:S01]  /*0180*/  ISETP.GE.U32.AND P0, PT, R9, 0x4, PT ;  /* 0x000000040900780c */ /* 0x000fe20003f06070 */
[----:B------:R-:W-:Y:S01]  /*0190*/  IMAD.IADD R7, R7, 0x1, -R6 ;  /* 0x0000000107077824 */ /* 0x000fe200078e0a06 */
[----:B------:R-:W-:Y:S02]  /*01a0*/  SHF.R.S32.HI R8, RZ, 0x1f, R4 ;  /* 0x0000001fff087819 */ /* 0x000fe40000011404 */
[----:B------:R-:W-:Y:S02]  /*01b0*/  IADD3 R5, P2, R4, R11, RZ ;  /* 0x0000000b04057210 */ /* 0x000fe40007f5e0ff */
[----:B------:R-:W-:Y:S02]  /*01c0*/  ISETP.LT.AND P1, PT, R0, 0x180, !P0 ;  /* 0x000001800000780c */ /* 0x000fe40004721270 */
[----:B------:R-:W-:Y:S02]  /*01d0*/  LEA.HI.X.SX32 R8, R11, R8, 0x1, P2 ;  /* 0x000000080b087211 */ /* 0x000fe400010f0eff */
[----:B------:R-:W-:-:S02]  /*01e0*/  CS2R R10, SRZ ;  /* 0x00000000000a7805 */ /* 0x000fc4000001ff00 */
[----:B------:R-:W-:Y:S01]  /*01f0*/  LEA R4, P2, R5, UR4, 0x2 ;  /* 0x0000000405047c11 */ /* 0x000fe2000f8410ff */
[----:B-1----:R-:W-:Y:S02]  /*0200*/  IMAD.WIDE R2, R7, 0x4, R2 ;  /* 0x0000000407027825 */ /* 0x002fe400078e0202 */
[----:B------:R-:W1:Y:S01]  /*0210*/  LDC.64 R6, c[0x0][0x220] ;  /* 0x00008800ff067b82 */ /* 0x000e620000000a00 */
[----:B------:R-:W-:Y:S02]  /*0220*/  LEA.HI.X R5, R5, UR5, R8, 0x2, P2 ;  /* 0x0000000505057c11 */ /* 0x000fe400090f1408 */
[----:B------:R-:W-:Y:S01]  /*0230*/  CS2R R8, SRZ ;  /* 0x0000000000087805 */ /* 0x000fe2000001ff00 */
[----:B------:R-:W-:Y:S02]  /*0240*/  ULDC.64 UR4, c[0x0][0x208] ;  /* 0x0000820000047ab9 */ /* 0x000fe40000000a00 */
[----:B------:R-:W2:Y:S04]  /*0250*/  @P1 LDG.E.EL R10, desc[UR4][R2.64] ;  /* 0x00000004020a1981 */ /* 0x000ea8000c2e1900 */
[----:B------:R1:W3:Y:S04]  /*0260*/  @P1 LDG.E.64 R8, desc[UR4][R4.64+-0x10] ;  /* 0xfffff00404081981 */ /* 0x0002e8000c1e1b00 */
[----:B------:R-:W4:Y:S01]  /*0270*/  @P1 LDG.E.EL R11, desc[UR4][R2.64] ;  /* 0x00000004020b1981 */ /* 0x000f22000c2e1900 */
[----:B-1----:R-:W-:Y:S01]  /*0280*/  IMAD.WIDE R4, R0, 0x4, R6 ;  /* 0x0000000400047825 */ /* 0x002fe200078e0206 */
[----:B---3--:R-:W-:-:S02]  /*0290*/  SEL R12, R9, RZ, P1 ;  /* 0x000000ff090c7207 */ /* 0x008fc40000800000 */
[----:B------:R-:W-:Y:S02]  /*02a0*/  SEL R8, R8, RZ, P1 ;  /* 0x000000ff08087207 */ /* 0x000fe40000800000 */
[----:B--2---:R-:W-:Y:S02]  /*02b0*/  SEL R9, R10, RZ, P1 ;  /* 0x000000ff0a097207 */ /* 0x004fe40000800000 */
[----:B----4-:R-:W-:Y:S02]  /*02c0*/  SEL R11, R11, RZ, P1 ;  /* 0x000000ff0b0b7207 */ /* 0x010fe40000800000 */
[----:B------:R-:W-:Y:S01]  /*02d0*/  ISETP.GE.AND P1, PT, R0, 0x180, PT ;  /* 0x000001800000780c */ /* 0x000fe20003f26270 */
[----:B------:R-:W-:Y:S02]  /*02e0*/  FADD R8, R8, R9 ;  /* 0x0000000908087221 */ /* 0x000fe40000000000 */
[----:B------:R-:W-:-:S03]  /*02f0*/  FADD R11, R12, R11 ;  /* 0x0000000b0c0b7221 */ /* 0x000fc60000000000 */
[----:B------:R-:W-:Y:S02]  /*0300*/  SEL R8, R8, RZ, !P0 ;  /* 0x000000ff08087207 */ /* 0x000fe40004000000 */
[----:B------:R-:W-:-:S05]  /*0310*/  SEL R9, R11, RZ, !P0 ;  /* 0x000000ff0b097207 */ /* 0x000fca0004000000 */
[----:B------:R-:W-:Y:S05]  /*0320*/  @P1 EXIT ;  /* 0x000000000000194d */ /* 0x000fea0003800000 */
[----:B------:R-:W-:Y:S01]  /*0330*/  STG.E.64 desc[UR4][R4.64], R8 ;  /* 0x0000000804007986 */ /* 0x000fe2000c101b04 */
[----:B------:R-:W-:Y:S05]  /*0340*/  EXIT ;  /* 0x000000000000794d */ /* 0x000fea0003800000 */
.L_x_0:
[----:B------:R-:W-:-:S00]  /*0350*/  BRA `(.L_x_0) ;  /* 0xfffffffc00fc7947 */ /* 0x000fc0000383ffff */
[----:B------:R-:W-:-:S00]  /*0360*/  NOP ;  /* 0x0000000000007918 */ /* 0x000fc00000000000 */
        /* <DEDUP_REMOVED lines=9> */
.L_x_1:


//--------------------- .nv.constant0.triton_poi_fused_constant_pad_nd_convolution_3 --------------------------
	.section	.nv.constant0.triton_poi_fused_constant_pad_nd_convolution_3,"a",@progbits
	.sectionflags	@""
	.align	4
.nv.constant0.triton_poi_fused_constant_pad_nd_convolution_3:
	.zero		556
